//
// Generated by NVIDIA NVVM Compiler
//
// Compiler Build ID: CL-36424714
// Cuda compilation tools, release 13.0, V13.0.88
// Based on NVVM 20.0.0
//

.version 9.0
.target sm_100
.address_size 64

	// .globl	_Z22kernel_using_allocatorP13BumpAllocatorPii

.visible .entry _Z22kernel_using_allocatorP13BumpAllocatorPii(
	.param .u64 .ptr .align 1 _Z22kernel_using_allocatorP13BumpAllocatorPii_param_0,
	.param .u64 .ptr .align 1 _Z22kernel_using_allocatorP13BumpAllocatorPii_param_1,
	.param .u32 _Z22kernel_using_allocatorP13BumpAllocatorPii_param_2
)
{
	.reg .pred 	%p<4>;
	.reg .b32 	%r<7>;
	.reg .b64 	%rd<14>;

	ld.param.u64 	%rd5, [_Z22kernel_using_allocatorP13BumpAllocatorPii_param_0];
	ld.param.u64 	%rd6, [_Z22kernel_using_allocatorP13BumpAllocatorPii_param_1];
	ld.param.u32 	%r2, [_Z22kernel_using_allocatorP13BumpAllocatorPii_param_2];
	cvta.to.global.u64 	%rd1, %rd6;
	cvta.to.global.u64 	%rd2, %rd5;
	mov.u32 	%r3, %tid.x;
	mov.u32 	%r4, %ctaid.x;
	mov.u32 	%r5, %ntid.x;
	mad.lo.s32 	%r1, %r4, %r5, %r3;
	setp.ge.s32 	%p1, %r1, %r2;
	@%p1 bra 	$L__BB0_5;
	atom.global.add.u64 	%rd3, [%rd2+16], 4;
	add.s64 	%rd7, %rd3, 4;
	ld.global.u64 	%rd8, [%rd2+8];
	setp.gt.u64 	%p2, %rd7, %rd8;
	@%p2 bra 	$L__BB0_4;
	ld.global.u64 	%rd9, [%rd2];
	add.s64 	%rd4, %rd9, %rd3;
	setp.eq.s64 	%p3, %rd9, 0;
	@%p3 bra 	$L__BB0_4;
	st.u32 	[%rd4], %r1;
	mul.wide.s32 	%rd10, %r1, 4;
	add.s64 	%rd11, %rd1, %rd10;
	st.global.u32 	[%rd11], %r1;
	bra.uni 	$L__BB0_5;
$L__BB0_4:
	mul.wide.s32 	%rd12, %r1, 4;
	add.s64 	%rd13, %rd1, %rd12;
	mov.b32 	%r6, -1;
	st.global.u32 	[%rd13], %r6;
$L__BB0_5:
	ret;

}


// ===== COMPILED SASS (sm_100) =====

	.target	sm_100

	.elftype	@"ET_EXEC"


//--------------------- .note.nv.tkinfo           --------------------------
	.section	.note.nv.tkinfo,"",@"SHT_NOTE"
	.sectionflags	@"SHF_NOTE_NV_TKINFO"
	.tkinfo
        /*0018*/ 	.word	0x00000002
        /*0030*/ 	.string	""
        /*0030*/ 	.string	"ptxas"
        /*0030*/ 	.string	"Cuda compilation tools, release 13.0, V13.0.88"
        /*0030*/ 	.string	"Build cuda_13.0.r13.0/compiler.36424714_0"
        /*0030*/ 	.string	"-arch sm_100 -m 64 "



//--------------------- .note.nv.cuinfo           --------------------------
	.section	.note.nv.cuinfo,"",@"SHT_NOTE"
	.sectionflags	@"SHF_NOTE_NV_CUINFO"
        /*0018*/ 	.short	0x0002
        /*001a*/ 	.short	0x0064
        /*001c*/ 	.short	0x0082
	.zero		2


//--------------------- .nv.info                  --------------------------
	.section	.nv.info,"",@"SHT_CUDA_INFO"
	.align	4


	//----- nvinfo : EIATTR_REGCOUNT
	.align		4
        /*0000*/ 	.byte	0x04, 0x2f
        /*0002*/ 	.short	(.L_1 - .L_0)
	.align		4
.L_0:
        /*0004*/ 	.word	index@(_Z22kernel_using_allocatorP13BumpAllocatorPii)
        /*0008*/ 	.word	0x00000012


	//----- nvinfo : EIATTR_FRAME_SIZE
	.align		4
.L_1:
        /*000c*/ 	.byte	0x04, 0x11
        /*000e*/ 	.short	(.L_3 - .L_2)
	.align		4
.L_2:
        /*0010*/ 	.word	index@(_Z22kernel_using_allocatorP13BumpAllocatorPii)
        /*0014*/ 	.word	0x00000000


	//----- nvinfo : EIATTR_MIN_STACK_SIZE
	.align		4
.L_3:
        /*0018*/ 	.byte	0x04, 0x12
        /*001a*/ 	.short	(.L_5 - .L_4)
	.align		4
.L_4:
        /*001c*/ 	.word	index@(_Z22kernel_using_allocatorP13BumpAllocatorPii)
        /*0020*/ 	.word	0x00000000
.L_5:


//--------------------- .nv.compat                --------------------------
	.section	.nv.compat,"",@"SHT_CUDA_COMPAT_INFO"
	.align	4
        /*0000*/ 	.byte	0x02, 0x09, 0x00, 0x00, 0x02, 0x02, 0x01, 0x00, 0x02, 0x05, 0x05, 0x00, 0x03, 0x07, 0x01, 0x01
        /*0010*/ 	.byte	0x02, 0x03, 0x00, 0x00, 0x02, 0x06, 0x01, 0x00, 0x04, 0x0b, 0x08, 0x00, 0x09, 0x00, 0x00, 0x00
        /*0020*/ 	.byte	0x00, 0x00, 0x00, 0x00


//--------------------- .nv.info._Z22kernel_using_allocatorP13BumpAllocatorPii --------------------------
	.section	.nv.info._Z22kernel_using_allocatorP13BumpAllocatorPii,"",@"SHT_CUDA_INFO"
	.sectionflags	@""
	.align	4


	//----- nvinfo : EIATTR_CUDA_API_VERSION
	.align		4
        /*0000*/ 	.byte	0x04, 0x37
        /*0002*/ 	.short	(.L_7 - .L_6)
.L_6:
        /*0004*/ 	.word	0x00000082


	//----- nvinfo : EIATTR_KPARAM_INFO
	.align		4
.L_7:
        /*0008*/ 	.byte	0x04, 0x17
        /*000a*/ 	.short	(.L_9 - .L_8)
.L_8:
        /*000c*/ 	.word	0x00000000
        /*0010*/ 	.short	0x0002
        /*0012*/ 	.short	0x0010
        /*0014*/ 	.byte	0x00, 0xf0, 0x11, 0x00


	//----- nvinfo : EIATTR_KPARAM_INFO
	.align		4
.L_9:
        /*0018*/ 	.byte	0x04, 0x17
        /*001a*/ 	.short	(.L_11 - .L_10)
.L_10:
        /*001c*/ 	.word	0x00000000
        /*0020*/ 	.short	0x0001
        /*0022*/ 	.short	0x0008
        /*0024*/ 	.byte	0x00, 0xf5, 0x21, 0x00


	//----- nvinfo : EIATTR_KPARAM_INFO
	.align		4
.L_11:
        /*0028*/ 	.byte	0x04, 0x17
        /*002a*/ 	.short	(.L_13 - .L_12)
.L_12:
        /*002c*/ 	.word	0x00000000
        /*0030*/ 	.short	0x0000
        /*0032*/ 	.short	0x0000
        /*0034*/ 	.byte	0x00, 0xf5, 0x21, 0x00


	//----- nvinfo : EIATTR_SPARSE_MMA_MASK
	.align		4
.L_13:
        /*0038*/ 	.byte	0x03, 0x50
        /*003a*/ 	.short	0x0000


	//----- nvinfo : EIATTR_MAXREG_COUNT
	.align		4
        /*003c*/ 	.byte	0x03, 0x1b
        /*003e*/ 	.short	0x00ff


	//----- nvinfo : EIATTR_MERCURY_ISA_VERSION
	.align		4
        /*0040*/ 	.byte	0x03, 0x5f
        /*0042*/ 	.short	0x0101


	//----- nvinfo : EIATTR_INT_WARP_WIDE_INSTR_OFFSETS
	.align		4
        /*0044*/ 	.byte	0x04, 0x31
        /*0046*/ 	.short	(.L_15 - .L_14)


	//   ....[0]....
.L_14:
        /*0048*/ 	.word	0x000000a0


	//   ....[1]....
        /*004c*/ 	.word	0x00000210


	//   ....[2]....
        /*0050*/ 	.word	0x00000220


	//----- nvinfo : EIATTR_VRC_CTA_INIT_COUNT
	.align		4
.L_15:
        /*0054*/ 	.byte	0x02, 0x4a
	.zero		1
	.zero		1


	//----- nvinfo : EIATTR_EXIT_INSTR_OFFSETS
	.align		4
        /*0058*/ 	.byte	0x04, 0x1c
        /*005a*/ 	.short	(.L_17 - .L_16)


	//   ....[0]....
.L_16:
        /*005c*/ 	.word	0x00000070


	//   ....[1]....
        /*0060*/ 	.word	0x00000330


	//   ....[2]....
        /*0064*/ 	.word	0x00000390


	//----- nvinfo : EIATTR_CRS_STACK_SIZE
	.align		4
.L_17:
        /*0068*/ 	.byte	0x04, 0x1e
        /*006a*/ 	.short	(.L_19 - .L_18)
.L_18:
        /*006c*/ 	.word	0x00000000


	//----- nvinfo : EIATTR_CBANK_PARAM_SIZE
	.align		4
.L_19:
        /*0070*/ 	.byte	0x03, 0x19
        /*0072*/ 	.short	0x0014


	//----- nvinfo : EIATTR_PARAM_CBANK
	.align		4
        /*0074*/ 	.byte	0x04, 0x0a
        /*0076*/ 	.short	(.L_21 - .L_20)
	.align		4
.L_20:
        /*0078*/ 	.word	index@(.nv.constant0._Z22kernel_using_allocatorP13BumpAllocatorPii)
        /*007c*/ 	.short	0x0380
        /*007e*/ 	.short	0x0014


	//----- nvinfo : EIATTR_SW_WAR
	.align		4
.L_21:
        /*0080*/ 	.byte	0x04, 0x36
        /*0082*/ 	.short	(.L_23 - .L_22)
.L_22:
        /*0084*/ 	.word	0x00000008
.L_23:


//--------------------- .nv.callgraph             --------------------------
	.section	.nv.callgraph,"",@"SHT_CUDA_CALLGRAPH"
	.align	4
	.sectionentsize	8
	.align		4
        /*0000*/ 	.word	0x00000000
	.align		4
        /*0004*/ 	.word	0xffffffff
	.align		4
        /*0008*/ 	.word	0x00000000
	.align		4
        /*000c*/ 	.word	0xfffffffe
	.align		4
        /*0010*/ 	.word	0x00000000
	.align		4
        /*0014*/ 	.word	0xfffffffd
	.align		4
        /*0018*/ 	.word	0x00000000
	.align		4
        /*001c*/ 	.word	0xfffffffc


//--------------------- .text._Z22kernel_using_allocatorP13BumpAllocatorPii --------------------------
	.section	.text._Z22kernel_using_allocatorP13BumpAllocatorPii,"ax",@progbits
	.align	128
        .global         _Z22kernel_using_allocatorP13BumpAllocatorPii
        .type           _Z22kernel_using_allocatorP13BumpAllocatorPii,@function
        .size           _Z22kernel_using_allocatorP13BumpAllocatorPii,(.L_x_3 - _Z22kernel_using_allocatorP13BumpAllocatorPii)
        .other          _Z22kernel_using_allocatorP13BumpAllocatorPii,@"STO_CUDA_ENTRY STV_DEFAULT"
_Z22kernel_using_allocatorP13BumpAllocatorPii:
.text._Z22kernel_using_allocatorP13BumpAllocatorPii:
[----:B------:R-:W-:Y:S01]  /*0000*/  LDC R1, c[0x0][0x37c] ;  /* 0x0000df00ff017b82 */ /* 0x000fe20000000800 */
[----:B------:R-:W0:Y:S07]  /*0010*/  S2R R0, SR_TID.X ;  /* 0x0000000000007919 */ /* 0x000e2e0000002100 */
[----:B------:R-:W0:Y:S01]  /*0020*/  S2UR UR4, SR_CTAID.X ;  /* 0x00000000000479c3 */ /* 0x000e220000002500 */
[----:B------:R-:W1:Y:S07]  /*0030*/  LDCU UR5, c[0x0][0x390] ;  /* 0x00007200ff0577ac */ /* 0x000e6e0008000800 */
[----:B------:R-:W0:Y:S02]  /*0040*/  LDC R3, c[0x0][0x360] ;  /* 0x0000d800ff037b82 */ /* 0x000e240000000800 */
[----:B0-----:R-:W-:-:S05]  /*0050*/  IMAD R0, R3, UR4, R0 ;  /* 0x0000000403007c24 */ /* 0x001fca000f8e0200 */
[----:B-1----:R-:W-:-:S13]  /*0060*/  ISETP.GE.AND P0, PT, R0, UR5, PT ;  /* 0x0000000500007c0c */ /* 0x002fda000bf06270 */
[----:B------:R-:W-:Y:S05]  /*0070*/  @P0 EXIT ;  /* 0x000000000000094d */ /* 0x000fea0003800000 */
[----:B------:R-:W0:Y:S01]  /*0080*/  S2R R2, SR_LANEID ;  /* 0x0000000000027919 */ /* 0x000e220000000000 */
[----:B------:R-:W1:Y:S01]  /*0090*/  LDCU.64 UR8, c[0x0][0x380] ;  /* 0x00007000ff0877ac */ /* 0x000e620008000a00 */
[----:B------:R-:W-:Y:S01]  /*00a0*/  VOTEU.ANY UR12, UPT, PT ;  /* 0x00000000000c7886 */ /* 0x000fe200038e0100 */
[----:B------:R-:W2:Y:S01]  /*00b0*/  LDCU.64 UR10, c[0x0][0x358] ;  /* 0x00006b00ff0a77ac */ /* 0x000ea20008000a00 */
[----:B------:R-:W0:Y:S01]  /*00c0*/  FLO.U32 R13, UR12 ;  /* 0x0000000c000d7d00 */ /* 0x000e2200080e0000 */
[----:B------:R-:W-:Y:S01]  /*00d0*/  UPOPC UR6, UR12 ;  /* 0x0000000c000672bf */ /* 0x000fe20008000000 */
[----:B------:R-:W-:-:S03]  /*00e0*/  UMOV UR4, URZ ;  /* 0x000000ff00047c82 */ /* 0x000fc60008000000 */
[----:B------:R-:W-:-:S04]  /*00f0*/  UIMAD.WIDE.U32 UR6, UR6, 0x4, URZ ;  /* 0x00000004060678a5 */ /* 0x000fc8000f8e00ff */
[----:B------:R-:W-:Y:S02]  /*0100*/  UIADD3 UR4, UPT, UPT, UR7, UR4, URZ ;  /* 0x0000000407047290 */ /* 0x000fe4000fffe0ff */
[----:B-1----:R-:W-:Y:S01]  /*0110*/  UIADD3 UR5, UP0, UPT, UR8, 0x10, URZ ;  /* 0x0000001008057890 */ /* 0x002fe2000ff1e0ff */
[----:B------:R-:W-:Y:S02]  /*0120*/  IMAD.U32 R7, RZ, RZ, UR7 ;  /* 0x00000007ff077e24 */ /* 0x000fe4000f8e00ff */
[----:B------:R-:W-:Y:S01]  /*0130*/  IMAD.U32 R6, RZ, RZ, UR6 ;  /* 0x00000006ff067e24 */ /* 0x000fe2000f8e00ff */
[----:B------:R-:W-:Y:S01]  /*0140*/  UIADD3.X UR8, UPT, UPT, URZ, UR9, URZ, UP0, !UPT ;  /* 0x00000009ff087290 */ /* 0x000fe200087fe4ff */
[----:B------:R-:W-:Y:S01]  /*0150*/  MOV R7, UR4 ;  /* 0x0000000400077c02 */ /* 0x000fe20008000f00 */
[----:B------:R-:W-:-:S04]  /*0160*/  IMAD.U32 R8, RZ, RZ, UR5 ;  /* 0x00000005ff087e24 */ /* 0x000fc8000f8e00ff */
[----:B------:R-:W-:Y:S01]  /*0170*/  IMAD.U32 R9, RZ, RZ, UR8 ;  /* 0x00000008ff097e24 */ /* 0x000fe2000f8e00ff */
[----:B0-----:R-:W-:Y:S01]  /*0180*/  ISETP.EQ.U32.AND P0, PT, R13, R2, PT ;  /* 0x000000020d00720c */ /* 0x001fe20003f02070 */
[----:B------:R-:W0:-:S12]  /*0190*/  LDC.64 R4, c[0x0][0x380] ;  /* 0x0000e000ff047b82 */ /* 0x000e180000000a00 */
[----:B--2---:R-:W2:Y:S04]  /*01a0*/  @P0 ATOMG.E.ADD.64.STRONG.GPU PT, R6, desc[UR10][R8.64], R6 ;  /* 0x80000006080609a8 */ /* 0x004ea800081ef50a */
[----:B0-----:R-:W3:Y:S01]  /*01b0*/  LDG.E.64 R2, desc[UR10][R4.64+0x8] ;  /* 0x0000080a04027981 */ /* 0x001ee2000c1e1b00 */
[----:B------:R-:W-:Y:S01]  /*01c0*/  UMOV UR4, URZ ;  /* 0x000000ff00047c82 */ /* 0x000fe20008000000 */
[----:B------:R-:W-:Y:S01]  /*01d0*/  BSSY.RECONVERGENT B0, `(.L_x_0) ;  /* 0x0000017000007945 */ /* 0x000fe20003800200 */
[----:B------:R-:W0:Y:S02]  /*01e0*/  S2R R12, SR_LTMASK ;  /* 0x00000000000c7919 */ /* 0x000e240000003900 */
[----:B0-----:R-:W-:-:S04]  /*01f0*/  LOP3.LUT R12, R12, UR12, RZ, 0xc0, !PT ;  /* 0x0000000c0c0c7c12 */ /* 0x001fc8000f8ec0ff */
[----:B------:R-:W0:Y:S01]  /*0200*/  POPC R15, R12 ;  /* 0x0000000c000f7309 */ /* 0x000e220000000000 */
[----:B--2---:R-:W-:Y:S04]  /*0210*/  SHFL.IDX PT, R10, R6, R13, 0x1f ;  /* 0x00001f0d060a7589 */ /* 0x004fe800000e0000 */
[----:B------:R-:W0:Y:S02]  /*0220*/  SHFL.IDX PT, R11, R7, R13, 0x1f ;  /* 0x00001f0d070b7589 */ /* 0x000e2400000e0000 */
[----:B0-----:R-:W-:-:S04]  /*0230*/  IMAD.WIDE.U32 R10, R15, 0x4, R10 ;  /* 0x000000040f0a7825 */ /* 0x001fc800078e000a */
[----:B------:R-:W-:Y:S01]  /*0240*/  VIADD R9, R11, UR4 ;  /* 0x000000040b097c36 */ /* 0x000fe20008000000 */
[----:B------:R-:W-:-:S04]  /*0250*/  IADD3 R15, P1, PT, R10, 0x4, RZ ;  /* 0x000000040a0f7810 */ /* 0x000fc80007f3e0ff */
[----:B---3--:R-:W-:Y:S02]  /*0260*/  ISETP.GT.U32.AND P0, PT, R15, R2, PT ;  /* 0x000000020f00720c */ /* 0x008fe40003f04070 */
[----:B------:R-:W-:-:S04]  /*0270*/  IADD3.X R2, PT, PT, RZ, R9, RZ, P1, !PT ;  /* 0x00000009ff027210 */ /* 0x000fc80000ffe4ff */
[----:B------:R-:W-:-:S13]  /*0280*/  ISETP.GT.U32.AND.EX P0, PT, R2, R3, PT, P0 ;  /* 0x000000030200720c */ /* 0x000fda0003f04100 */
[----:B------:R-:W-:Y:S05]  /*0290*/  @P0 BRA `(.L_x_1) ;  /* 0x0000000000280947 */ /* 0x000fea0003800000 */
[----:B------:R-:W2:Y:S02]  /*02a0*/  LDG.E.64 R2, desc[UR10][R4.64] ;  /* 0x0000000a04027981 */ /* 0x000ea4000c1e1b00 */
[C---:B--2---:R-:W-:Y:S02]  /*02b0*/  ISETP.NE.U32.AND P0, PT, R2.reuse, RZ, PT ;  /* 0x000000ff0200720c */ /* 0x044fe40003f05070 */
[----:B------:R-:W-:Y:S02]  /*02c0*/  IADD3 R10, P1, PT, R2, R10, RZ ;  /* 0x0000000a020a7210 */ /* 0x000fe40007f3e0ff */
[----:B------:R-:W-:-:S03]  /*02d0*/  ISETP.NE.AND.EX P0, PT, R3, RZ, PT, P0 ;  /* 0x000000ff0300720c */ /* 0x000fc60003f05300 */
[----:B------:R-:W-:-:S10]  /*02e0*/  IMAD.X R11, R3, 0x1, R9, P1 ;  /* 0x00000001030b7824 */ /* 0x000fd400008e0609 */
[----:B------:R-:W0:Y:S01]  /*02f0*/  @P0 LDC.64 R6, c[0x0][0x388] ;  /* 0x0000e200ff060b82 */ /* 0x000e220000000a00 */
[----:B------:R1:W-:Y:S01]  /*0300*/  @P0 ST.E desc[UR10][R10.64], R0 ;  /* 0x000000000a000985 */ /* 0x0003e2000c10190a */
[----:B0-----:R-:W-:-:S05]  /*0310*/  @P0 IMAD.WIDE R2, R0, 0x4, R6 ;  /* 0x0000000400020825 */ /* 0x001fca00078e0206 */
[----:B------:R1:W-:Y:S01]  /*0320*/  @P0 STG.E desc[UR10][R2.64], R0 ;  /* 0x0000000002000986 */ /* 0x0003e2000c10190a */
[----:B------:R-:W-:Y:S05]  /*0330*/  @P0 EXIT ;  /* 0x000000000000094d */ /* 0x000fea0003800000 */
.L_x_1:
[----:B------:R-:W-:Y:S05]  /*0340*/  BSYNC.RECONVERGENT B0 ;  /* 0x0000000000007941 */ /* 0x000fea0003800200 */
.L_x_0:
[----:B-1----:R-:W0:Y:S01]  /*0350*/  LDC.64 R2, c[0x0][0x388] ;  /* 0x0000e200ff027b82 */ /* 0x002e220000000a00 */
[----:B------:R-:W-:Y:S01]  /*0360*/  MOV R5, 0xffffffff ;  /* 0xffffffff00057802 */ /* 0x000fe20000000f00 */
[----:B0-----:R-:W-:-:S05]  /*0370*/  IMAD.WIDE R2, R0, 0x4, R2 ;  /* 0x0000000400027825 */ /* 0x001fca00078e0202 */
[----:B------:R-:W-:Y:S01]  /*0380*/  STG.E desc[UR10][R2.64], R5 ;  /* 0x0000000502007986 */ /* 0x000fe2000c10190a */
[----:B------:R-:W-:Y:S05]  /*0390*/  EXIT ;  /* 0x000000000000794d */ /* 0x000fea0003800000 */
.L_x_2:
[----:B------:R-:W-:-:S00]  /*03a0*/  BRA `(.L_x_2) ;  /* 0xfffffffc00fc7947 */ /* 0x000fc0000383ffff */
[----:B------:R-:W-:-:S00]  /*03b0*/  NOP ;  /* 0x0000000000007918 */ /* 0x000fc00000000000 */
        /* <DEDUP_REMOVED lines=12> */
.L_x_3:


//--------------------- .nv.shared.reserved.0     --------------------------
	.section	.nv.shared.reserved.0,"aw",@nobits
	.weak		__nv_reservedSMEM_offset_0_alias
	.size		__nv_reservedSMEM_offset_0_alias, 0, 64
	.other		__nv_reservedSMEM_offset_0_alias,@"STO_CUDA_RESERVED_SHARED STV_DEFAULT"
__nv_reservedSMEM_offset_0_alias:
	.zero		0
	.zero		64


//--------------------- .nv.constant0._Z22kernel_using_allocatorP13BumpAllocatorPii --------------------------
	.section	.nv.constant0._Z22kernel_using_allocatorP13BumpAllocatorPii,"a",@progbits
	.sectionflags	@""
	.align	4
.nv.constant0._Z22kernel_using_allocatorP13BumpAllocatorPii:
	.zero		916


//--------------------- SYMBOLS --------------------------

	.type		.nv.reservedSmem.offset0,@object
	.size		.nv.reservedSmem.offset0,0x4
